	.headerflags	@"EF_CUDA_TEXMODE_UNIFIED EF_CUDA_64BIT_ADDRESS EF_CUDA_ACCELERATORS EF_CUDA_SM90 EF_CUDA_VIRTUAL_SM(EF_CUDA_SM90)"
	.elftype	@"ET_EXEC"


//--------------------- .nv.info                  --------------------------
	.section	.nv.info,"",@"SHT_CUDA_INFO"
	.align	4


	//----- nvinfo : EIATTR_REGCOUNT
	.align		4
        /*0000*/ 	.byte	0x04, 0x2f
        /*0002*/ 	.short	(.L_3 - .L_2)
	.align		4
.L_2:
        /*0004*/ 	.word	index@(triton_poi_fused_cat_52)
        /*0008*/ 	.word	0x0000001a


	//----- nvinfo : EIATTR_MIN_STACK_SIZE
	.align		4
.L_3:
        /*000c*/ 	.byte	0x04, 0x12
        /*000e*/ 	.short	(.L_5 - .L_4)
	.align		4
.L_4:
        /*0010*/ 	.word	index@(triton_poi_fused_cat_52)
        /*0014*/ 	.word	0x00000000


	//----- nvinfo : EIATTR_FRAME_SIZE
	.align		4
.L_5:
        /*0018*/ 	.byte	0x04, 0x11
        /*001a*/ 	.short	(.L_7 - .L_6)
	.align		4
.L_6:
        /*001c*/ 	.word	index@(triton_poi_fused_cat_52)
        /*0020*/ 	.word	0x00000000


	//----- nvinfo : EIATTR_MIN_STACK_SIZE
	.align		4
.L_7:
        /*0024*/ 	.byte	0x04, 0x12
        /*0026*/ 	.short	(.L_9 - .L_8)
	.align		4
.L_8:
        /*0028*/ 	.word	index@(triton_poi_fused_cat_52)
        /*002c*/ 	.word	0x00000000
.L_9:


//--------------------- .nv.info.triton_poi_fused_cat_52 --------------------------
	.section	.nv.info.triton_poi_fused_cat_52,"",@"SHT_CUDA_INFO"
	.sectionflags	@""
	.align	4


	//----- nvinfo : EIATTR_CUDA_API_VERSION
	.align		4
        /*0000*/ 	.byte	0x04, 0x37
        /*0002*/ 	.short	(.L_11 - .L_10)
.L_10:
        /*0004*/ 	.word	0x0000007c


	//----- nvinfo : EIATTR_KPARAM_INFO
	.align		4
.L_11:
        /*0008*/ 	.byte	0x04, 0x17
        /*000a*/ 	.short	(.L_13 - .L_12)
.L_12:
        /*000c*/ 	.word	0x00000000
        /*0010*/ 	.short	0x0007
        /*0012*/ 	.short	0x0038
        /*0014*/ 	.byte	0x00, 0xf0, 0x11, 0x00


	//----- nvinfo : EIATTR_KPARAM_INFO
	.align		4
.L_13:
        /*0018*/ 	.byte	0x04, 0x17
        /*001a*/ 	.short	(.L_15 - .L_14)
.L_14:
        /*001c*/ 	.word	0x00000000
        /*0020*/ 	.short	0x0006
        /*0022*/ 	.short	0x0030
        /*0024*/ 	.byte	0x00, 0xf4, 0x21, 0x00


	//----- nvinfo : EIATTR_KPARAM_INFO
	.align		4
.L_15:
        /*0028*/ 	.byte	0x04, 0x17
        /*002a*/ 	.short	(.L_17 - .L_16)
.L_16:
        /*002c*/ 	.word	0x00000000
        /*0030*/ 	.short	0x0005
        /*0032*/ 	.short	0x0028
        /*0034*/ 	.byte	0x00, 0xf4, 0x21, 0x00


	//----- nvinfo : EIATTR_KPARAM_INFO
	.align		4
.L_17:
        /*0038*/ 	.byte	0x04, 0x17
        /*003a*/ 	.short	(.L_19 - .L_18)
.L_18:
        /*003c*/ 	.word	0x00000000
        /*0040*/ 	.short	0x0004
        /*0042*/ 	.short	0x0020
        /*0044*/ 	.byte	0x00, 0xf4, 0x21, 0x00


	//----- nvinfo : EIATTR_KPARAM_INFO
	.align		4
.L_19:
        /*0048*/ 	.byte	0x04, 0x17
        /*004a*/ 	.short	(.L_21 - .L_20)
.L_20:
        /*004c*/ 	.word	0x00000000
        /*0050*/ 	.short	0x0003
        /*0052*/ 	.short	0x0018
        /*0054*/ 	.byte	0x00, 0xf4, 0x21, 0x00


	//----- nvinfo : EIATTR_KPARAM_INFO
	.align		4
.L_21:
        /*0058*/ 	.byte	0x04, 0x17
        /*005a*/ 	.short	(.L_23 - .L_22)
.L_22:
        /*005c*/ 	.word	0x00000000
        /*0060*/ 	.short	0x0002
        /*0062*/ 	.short	0x0010
        /*0064*/ 	.byte	0x00, 0xf4, 0x21, 0x00


	//----- nvinfo : EIATTR_KPARAM_INFO
	.align		4
.L_23:
        /*0068*/ 	.byte	0x04, 0x17
        /*006a*/ 	.short	(.L_25 - .L_24)
.L_24:
        /*006c*/ 	.word	0x00000000
        /*0070*/ 	.short	0x0001
        /*0072*/ 	.short	0x0008
        /*0074*/ 	.byte	0x00, 0xf4, 0x21, 0x00


	//----- nvinfo : EIATTR_KPARAM_INFO
	.align		4
.L_25:
        /*0078*/ 	.byte	0x04, 0x17
        /*007a*/ 	.short	(.L_27 - .L_26)
.L_26:
        /*007c*/ 	.word	0x00000000
        /*0080*/ 	.short	0x0000
        /*0082*/ 	.short	0x0000
        /*0084*/ 	.byte	0x00, 0xf4, 0x21, 0x00


	//----- nvinfo : EIATTR_SPARSE_MMA_MASK
	.align		4
.L_27:
        /*0088*/ 	.byte	0x03, 0x50
        /*008a*/ 	.short	0x0000


	//----- nvinfo : EIATTR_MAXREG_COUNT
	.align		4
        /*008c*/ 	.byte	0x03, 0x1b
        /*008e*/ 	.short	0x00ff


	//----- nvinfo : EIATTR_EXIT_INSTR_OFFSETS
	.align		4
        /*0090*/ 	.byte	0x04, 0x1c
        /*0092*/ 	.short	(.L_29 - .L_28)


	//   ....[0]....
.L_28:
        /*0094*/ 	.word	0x000006a0


	//   ....[1]....
        /*0098*/ 	.word	0x000006c0


	//----- nvinfo : EIATTR_REQNTID
	.align		4
.L_29:
        /*009c*/ 	.byte	0x04, 0x10
        /*009e*/ 	.short	(.L_31 - .L_30)
.L_30:
        /*00a0*/ 	.word	0x00000080
        /*00a4*/ 	.word	0x00000001
        /*00a8*/ 	.word	0x00000001


	//----- nvinfo : EIATTR_CBANK_PARAM_SIZE
	.align		4
.L_31:
        /*00ac*/ 	.byte	0x03, 0x19
        /*00ae*/ 	.short	0x003c


	//----- nvinfo : EIATTR_PARAM_CBANK
	.align		4
        /*00b0*/ 	.byte	0x04, 0x0a
        /*00b2*/ 	.short	(.L_33 - .L_32)
	.align		4
.L_32:
        /*00b4*/ 	.word	index@(.nv.constant0.triton_poi_fused_cat_52)
        /*00b8*/ 	.short	0x0210
        /*00ba*/ 	.short	0x003c


	//----- nvinfo : EIATTR_SW_WAR
	.align		4
.L_33:
        /*00bc*/ 	.byte	0x04, 0x36
        /*00be*/ 	.short	(.L_35 - .L_34)
.L_34:
        /*00c0*/ 	.word	0x00000008
.L_35:


//--------------------- .nv.callgraph             --------------------------
	.section	.nv.callgraph,"",@"SHT_CUDA_CALLGRAPH"
	.align	4
	.sectionentsize	8
	.align		4
        /*0000*/ 	.word	0x00000000
	.align		4
        /*0004*/ 	.word	0xffffffff
	.align		4
        /*0008*/ 	.word	0x00000000
	.align		4
        /*000c*/ 	.word	0xfffffffe
	.align		4
        /*0010*/ 	.word	0x00000000
	.align		4
        /*0014*/ 	.word	0xfffffffd
	.align		4
        /*0018*/ 	.word	0x00000000
	.align		4
        /*001c*/ 	.word	0xfffffffc


//--------------------- .nv.constant4             --------------------------
	.section	.nv.constant4,"a",@progbits
	.align	8
	.align		8
.nv.constant4:
        /*0000*/ 	.dword	_$_str
	.align		8
        /*0008*/ 	.dword	_$_str_$_2


//--------------------- .text.triton_poi_fused_cat_52 --------------------------
	.section	.text.triton_poi_fused_cat_52,"ax",@progbits
	.align	128
        .global         triton_poi_fused_cat_52
        .type           triton_poi_fused_cat_52,@function
        .size           triton_poi_fused_cat_52,(.L_x_1 - triton_poi_fused_cat_52)
        .other          triton_poi_fused_cat_52,@"STO_CUDA_ENTRY STV_DEFAULT"
triton_poi_fused_cat_52:
.text.triton_poi_fused_cat_52:
[----:B------:R-:W0:Y:S01]  /*0000*/  LDC R1, c[0x0][0x28] ;  /* 0x00000a00ff017b82 */ /* 0x000e220000000800 */
[----:B------:R-:W1:Y:S07]  /*0010*/  S2R R0, SR_TID.X ;  /* 0x0000000000007919 */ /* 0x000e6e0000002100 */
[----:B------:R-:W2:Y:S01]  /*0020*/  LDC.64 R16, c[0x0][0x220] ;  /* 0x00008800ff107b82 */ /* 0x000ea20000000a00 */
[----:B------:R-:W-:Y:S01]  /*0030*/  IMAD.MOV.U32 R10, RZ, RZ, RZ ;  /* 0x000000ffff0a7224 */ /* 0x000fe200078e00ff */
[----:B------:R-:W-:Y:S01]  /*0040*/  ULDC.64 UR4, c[0x0][0x208] ;  /* 0x0000820000047ab9 */ /* 0x000fe20000000a00 */
[----:B------:R-:W3:Y:S01]  /*0050*/  S2R R3, SR_CTAID.X ;  /* 0x0000000000037919 */ /* 0x000ee20000002500 */
[----:B------:R-:W-:Y:S01]  /*0060*/  IMAD.MOV.U32 R8, RZ, RZ, RZ ;  /* 0x000000ffff087224 */ /* 0x000fe200078e00ff */
[----:B------:R-:W-:-:S03]  /*0070*/  ULDC.64 UR6, c[0x0][0x238] ;  /* 0x00008e0000067ab9 */ /* 0x000fc60000000a00 */
[----:B------:R-:W4:Y:S08]  /*0080*/  LDC.64 R4, c[0x0][0x210] ;  /* 0x00008400ff047b82 */ /* 0x000f300000000a00 */
[----:B------:R-:W5:Y:S08]  /*0090*/  LDC.64 R14, c[0x0][0x218] ;  /* 0x00008600ff0e7b82 */ /* 0x000f700000000a00 */
[----:B------:R-:W4:Y:S01]  /*00a0*/  LDC.64 R6, c[0x0][0x228] ;  /* 0x00008a00ff067b82 */ /* 0x000f220000000a00 */
[----:B-1----:R-:W-:-:S05]  /*00b0*/  IMAD.SHL.U32 R0, R0, 0x2, RZ ;  /* 0x0000000200007824 */ /* 0x002fca00078e00ff */
[----:B------:R-:W-:-:S05]  /*00c0*/  LOP3.LUT R0, R0, 0xfe, RZ, 0xc0, !PT ;  /* 0x000000fe00007812 */ /* 0x000fca00078ec0ff */
[----:B---3--:R-:W-:-:S05]  /*00d0*/  IMAD R0, R3, 0x100, R0 ;  /* 0x0000010003007824 */ /* 0x008fca00078e0200 */
[----:B------:R-:W-:-:S04]  /*00e0*/  SHF.R.S32.HI R3, RZ, 0x1f, R0 ;  /* 0x0000001fff037819 */ /* 0x000fc80000011400 */
[----:B------:R-:W-:-:S04]  /*00f0*/  LEA.HI R12, R3, R0, RZ, 0x4 ;  /* 0x00000000030c7211 */ /* 0x000fc800078f20ff */
[----:B------:R-:W-:-:S04]  /*0100*/  SHF.R.S32.HI R9, RZ, 0x4, R12 ;  /* 0x00000004ff097819 */ /* 0x000fc8000001140c */
[----:B------:R-:W-:-:S04]  /*0110*/  LEA.HI R2, R9, R9, RZ, 0x5 ;  /* 0x0000000909027211 */ /* 0x000fc800078f28ff */
[----:B------:R-:W-:-:S05]  /*0120*/  LOP3.LUT R2, R2, 0xffffffe0, RZ, 0xc0, !PT ;  /* 0xffffffe002027812 */ /* 0x000fca00078ec0ff */
[----:B------:R-:W-:-:S04]  /*0130*/  IMAD.IADD R9, R9, 0x1, -R2 ;  /* 0x0000000109097824 */ /* 0x000fc800078e0a02 */
[C---:B--2---:R-:W-:Y:S01]  /*0140*/  IMAD.WIDE R16, R9.reuse, 0x4, R16 ;  /* 0x0000000409107825 */ /* 0x044fe200078e0210 */
[----:B------:R-:W-:-:S04]  /*0150*/  ISETP.GE.AND P2, PT, R9, 0x10, PT ;  /* 0x000000100900780c */ /* 0x000fc80003f46270 */
[----:B------:R-:W-:-:S13]  /*0160*/  ISETP.LT.AND P3, PT, R0, 0x800, !P2 ;  /* 0x000008000000780c */ /* 0x000fda0005761270 */
[----:B------:R-:W2:Y:S04]  /*0170*/  @P3 LDG.E.EL R10, desc[UR4][R16.64] ;  /* 0x00000004100a3981 */ /* 0x000ea8000c2e1900 */
[----:B------:R1:W3:Y:S01]  /*0180*/  @P3 LDG.E.EL R8, desc[UR4][R16.64] ;  /* 0x0000000410083981 */ /* 0x0002e2000c2e1900 */
[----:B------:R-:W-:Y:S01]  /*0190*/  LEA.HI R3, R3, R0, RZ, 0x9 ;  /* 0x0000000003037211 */ /* 0x000fe200078f48ff */
[----:B-----5:R-:W-:Y:S01]  /*01a0*/  IMAD.WIDE R22, R9, 0x4, R14 ;  /* 0x0000000409167825 */ /* 0x020fe200078e020e */
[----:B------:R-:W-:Y:S02]  /*01b0*/  CS2R R14, SRZ ;  /* 0x00000000000e7805 */ /* 0x000fe4000001ff00 */
[----:B------:R-:W-:Y:S02]  /*01c0*/  SHF.R.S32.HI R11, RZ, 0x9, R3 ;  /* 0x00000009ff0b7819 */ /* 0x000fe40000011403 */
[----:B------:R-:W-:-:S02]  /*01d0*/  LOP3.LUT R13, R3, 0xfffffe00, RZ, 0xc0, !PT ;  /* 0xfffffe00030d7812 */ /* 0x000fc400078ec0ff */
[----:B------:R-:W5:Y:S01]  /*01e0*/  LDC.64 R2, c[0x0][0x230] ;  /* 0x00008c00ff027b82 */ /* 0x000f620000000a00 */
[----:B------:R-:W-:Y:S01]  /*01f0*/  IMAD.SHL.U32 R11, R11, 0x100, RZ ;  /* 0x000001000b0b7824 */ /* 0x000fe200078e00ff */
[----:B------:R-:W-:Y:S01]  /*0200*/  LOP3.LUT R19, R12, 0xfffffff0, RZ, 0xc0, !PT ;  /* 0xfffffff00c137812 */ /* 0x000fe200078ec0ff */
[----:B------:R-:W3:Y:S03]  /*0210*/  @P3 LDG.E.EL R14, desc[UR4][R22.64] ;  /* 0x00000004160e3981 */ /* 0x000ee6000c2e1900 */
[----:B------:R-:W-:-:S05]  /*0220*/  IADD3 R13, R11, R0, -R13 ;  /* 0x000000000b0d7210 */ /* 0x000fca0007ffe80d */
[----:B----4-:R-:W-:Y:S01]  /*0230*/  IMAD.WIDE R20, R13, 0x4, R4 ;  /* 0x000000040d147825 */ /* 0x010fe200078e0204 */
[----:B------:R-:W-:-:S03]  /*0240*/  CS2R R4, SRZ ;  /* 0x0000000000047805 */ /* 0x000fc6000001ff00 */
[----:B------:R-:W-:-:S03]  /*0250*/  IMAD.MOV.U32 R13, RZ, RZ, RZ ;  /* 0x000000ffff0d7224 */ /* 0x000fc600078e00ff */
[----:B------:R4:W3:Y:S04]  /*0260*/  @P3 LDG.E.64 R4, desc[UR4][R20.64] ;  /* 0x0000000414043981 */ /* 0x0008e8000c1e1b00 */
[----:B------:R-:W3:Y:S01]  /*0270*/  @P3 LDG.E.EL R13, desc[UR4][R22.64] ;  /* 0x00000004160d3981 */ /* 0x000ee2000c2e1900 */
[----:B-1----:R-:W-:Y:S01]  /*0280*/  CS2R R16, SRZ ;  /* 0x0000000000107805 */ /* 0x002fe2000001ff00 */
[----:B------:R-:W-:Y:S02]  /*0290*/  IMAD.MOV.U32 R18, RZ, RZ, RZ ;  /* 0x000000ffff127224 */ /* 0x000fe400078e00ff */
[C---:B------:R-:W-:Y:S02]  /*02a0*/  IMAD.IADD R12, R0.reuse, 0x1, -R19 ;  /* 0x00000001000c7824 */ /* 0x040fe400078e0a13 */
[----:B0-----:R-:W-:Y:S01]  /*02b0*/  IMAD.WIDE R6, R9, 0x4, R6 ;  /* 0x0000000409067825 */ /* 0x001fe200078e0206 */
[----:B------:R-:W-:-:S03]  /*02c0*/  ISETP.GE.AND P0, PT, R0, 0x800, PT ;  /* 0x000008000000780c */ /* 0x000fc60003f06270 */
[C---:B-----5:R-:W-:Y:S01]  /*02d0*/  IMAD.WIDE R2, R9.reuse, 0x4, R2 ;  /* 0x0000000409027825 */ /* 0x060fe200078e0202 */
[--C-:B----4-:R-:W-:Y:S01]  /*02e0*/  SHF.R.S32.HI R20, RZ, 0x1f, R11.reuse ;  /* 0x0000001fff147819 */ /* 0x110fe2000001140b */
[----:B------:R-:W4:Y:S02]  /*02f0*/  @P3 LDG.E.EL R15, desc[UR4][R6.64] ;  /* 0x00000004060f3981 */ /* 0x000f24000c2e1900 */
[C---:B------:R-:W-:Y:S02]  /*0300*/  IMAD.SHL.U32 R19, R9.reuse, 0x10, RZ ;  /* 0x0000001009137824 */ /* 0x040fe400078e00ff */
[----:B------:R0:W5:Y:S01]  /*0310*/  @P3 LDG.E.EL R16, desc[UR4][R6.64] ;  /* 0x0000000406103981 */ /* 0x000162000c2e1900 */
[----:B------:R-:W-:Y:S02]  /*0320*/  ISETP.GT.AND P1, PT, R9, 0xf, !P0 ;  /* 0x0000000f0900780c */ /* 0x000fe40004724270 */
[----:B------:R-:W-:Y:S01]  /*0330*/  IADD3 R11, P4, P5, R19, R12, R11 ;  /* 0x0000000c130b7210 */ /* 0x000fe20007d9e00b */
[----:B------:R-:W4:Y:S01]  /*0340*/  @P3 LDG.E.EL R17, desc[UR4][R2.64] ;  /* 0x0000000402113981 */ /* 0x000f22000c2e1900 */
[----:B------:R-:W-:-:S02]  /*0350*/  SHF.R.S32.HI R12, RZ, 0x1f, R12 ;  /* 0x0000001fff0c7819 */ /* 0x000fc4000001140c */
[----:B------:R-:W-:Y:S01]  /*0360*/  SHF.R.S32.HI R19, RZ, 0x1f, R19 ;  /* 0x0000001fff137819 */ /* 0x000fe20000011413 */
[----:B------:R2:W5:Y:S03]  /*0370*/  @P3 LDG.E.EL R18, desc[UR4][R2.64] ;  /* 0x0000000402123981 */ /* 0x000566000c2e1900 */
[----:B------:R-:W-:Y:S02]  /*0380*/  IADD3.X R12, R19, R12, R20, P4, P5 ;  /* 0x0000000c130c7210 */ /* 0x000fe400027ea414 */
[C---:B0-----:R-:W-:Y:S02]  /*0390*/  LEA R6, P4, R11.reuse, UR6, 0x2 ;  /* 0x000000060b067c11 */ /* 0x041fe4000f8810ff */
[----:B------:R-:W-:Y:S02]  /*03a0*/  CS2R R20, SRZ ;  /* 0x0000000000147805 */ /* 0x000fe4000001ff00 */
[----:B------:R-:W-:-:S05]  /*03b0*/  LEA.HI.X R7, R11, UR7, R12, 0x2, P4 ;  /* 0x000000070b077c11 */ /* 0x000fca000a0f140c */
[----:B------:R0:W5:Y:S01]  /*03c0*/  @P1 LDG.E.64 R20, desc[UR4][R6.64+-0x400] ;  /* 0xfffc000406141981 */ /* 0x000162000c1e1b00 */
[----:B------:R-:W-:Y:S01]  /*03d0*/  IMAD.MOV.U32 R11, RZ, RZ, 0x3e800000 ;  /* 0x3e800000ff0b7424 */ /* 0x000fe200078e00ff */
[----:B--2---:R-:W-:-:S05]  /*03e0*/  SEL R2, R10, RZ, P3 ;  /* 0x000000ff0a027207 */ /* 0x004fca0001800000 */
[----:B------:R-:W-:Y:S01]  /*03f0*/  FADD R2, R2, 9.9999997473787516356e-06 ;  /* 0x3727c5ac02027421 */ /* 0x000fe20000000000 */
[----:B---3--:R-:W-:-:S03]  /*0400*/  SEL R8, R8, RZ, P3 ;  /* 0x000000ff08087207 */ /* 0x008fc60001800000 */
[----:B------:R-:W1:Y:S02]  /*0410*/  MUFU.SQRT R3, R2 ;  /* 0x0000000200037308 */ /* 0x000e640000002000 */
[----:B------:R-:W-:-:S06]  /*0420*/  FADD R8, R8, 9.9999997473787516356e-06 ;  /* 0x3727c5ac08087421 */ /* 0x000fcc0000000000 */
[----:B------:R-:W2:Y:S01]  /*0430*/  MUFU.SQRT R9, R8 ;  /* 0x0000000800097308 */ /* 0x000ea20000002000 */
[C---:B-1----:R-:W-:Y:S02]  /*0440*/  FSETP.GT.AND P6, PT, R3.reuse, 8.50705917302346158658e+37, PT ;  /* 0x7e8000000300780b */ /* 0x042fe40003fc4000 */
[----:B------:R-:W-:Y:S02]  /*0450*/  FSETP.GEU.AND P5, PT, R3, 1.175494350822287508e-38, PT ;  /* 0x008000000300780b */ /* 0x000fe40003fae000 */
[----:B------:R-:W-:Y:S02]  /*0460*/  FSEL R10, R11, 1, P6 ;  /* 0x3f8000000b0a7808 */ /* 0x000fe40003000000 */
[----:B--2---:R-:W-:-:S07]  /*0470*/  FSETP.GT.AND P4, PT, R9, 8.50705917302346158658e+37, PT ;  /* 0x7e8000000900780b */ /* 0x004fce0003f84000 */
[----:B------:R-:W-:Y:S01]  /*0480*/  @P6 FMUL R3, R3, 0.25 ;  /* 0x3e80000003036820 */ /* 0x000fe20000400000 */
[----:B------:R-:W-:-:S03]  /*0490*/  FSETP.GEU.AND P6, PT, R9, 1.175494350822287508e-38, PT ;  /* 0x008000000900780b */ /* 0x000fc60003fce000 */
[----:B------:R-:W-:Y:S02]  /*04a0*/  @!P5 FMUL R3, R3, 16777216 ;  /* 0x4b8000000303d820 */ /* 0x000fe40000400000 */
[----:B------:R-:W-:-:S04]  /*04b0*/  @P4 FMUL R9, R9, 0.25 ;  /* 0x3e80000009094820 */ /* 0x000fc80000400000 */
[----:B------:R-:W1:Y:S04]  /*04c0*/  MUFU.RCP R3, R3 ;  /* 0x0000000300037308 */ /* 0x000e680000001000 */
[----:B------:R-:W-:Y:S01]  /*04d0*/  @!P6 FMUL R9, R9, 16777216 ;  /* 0x4b8000000909e820 */ /* 0x000fe20000400000 */
[----:B------:R-:W-:Y:S02]  /*04e0*/  SEL R4, R4, RZ, P3 ;  /* 0x000000ff04047207 */ /* 0x000fe40001800000 */
[----:B------:R-:W-:-:S03]  /*04f0*/  SEL R13, R13, RZ, P3 ;  /* 0x000000ff0d0d7207 */ /* 0x000fc60001800000 */
[----:B------:R-:W2:Y:S01]  /*0500*/  MUFU.RCP R9, R9 ;  /* 0x0000000900097308 */ /* 0x000ea20000001000 */
[----:B------:R-:W-:Y:S01]  /*0510*/  @!P5 FMUL R10, R10, 16777216 ;  /* 0x4b8000000a0ad820 */ /* 0x000fe20000400000 */
[----:B0-----:R-:W-:Y:S01]  /*0520*/  FADD R6, R4, -R13 ;  /* 0x8000000d04067221 */ /* 0x001fe20000000000 */
[----:B------:R-:W-:Y:S02]  /*0530*/  FSEL R8, R11, 1, P4 ;  /* 0x3f8000000b087808 */ /* 0x000fe40002000000 */
[----:B------:R-:W-:Y:S01]  /*0540*/  SEL R4, R5, RZ, P3 ;  /* 0x000000ff05047207 */ /* 0x000fe20001800000 */
[----:B-1----:R-:W-:Y:S01]  /*0550*/  FMUL R5, R3, R10 ;  /* 0x0000000a03057220 */ /* 0x002fe20000400000 */
[----:B------:R-:W-:Y:S01]  /*0560*/  SEL R7, R14, RZ, P3 ;  /* 0x000000ff0e077207 */ /* 0x000fe20001800000 */
[----:B------:R-:W0:Y:S01]  /*0570*/  LDC.64 R2, c[0x0][0x240] ;  /* 0x00009000ff027b82 */ /* 0x000e220000000a00 */
[----:B------:R-:W-:Y:S01]  /*0580*/  @!P6 FMUL R8, R8, 16777216 ;  /* 0x4b8000000808e820 */ /* 0x000fe20000400000 */
[----:B------:R-:W-:-:S02]  /*0590*/  FMUL R5, R6, R5 ;  /* 0x0000000506057220 */ /* 0x000fc40000400000 */
[----:B------:R-:W-:Y:S01]  /*05a0*/  FADD R4, R4, -R7 ;  /* 0x8000000704047221 */ /* 0x000fe20000000000 */
[----:B--2---:R-:W-:Y:S01]  /*05b0*/  FMUL R9, R9, R8 ;  /* 0x0000000809097220 */ /* 0x004fe20000400000 */
[----:B----4-:R-:W-:Y:S02]  /*05c0*/  SEL R6, R15, RZ, P3 ;  /* 0x000000ff0f067207 */ /* 0x010fe40001800000 */
[----:B-----5:R-:W-:Y:S01]  /*05d0*/  SEL R16, R16, RZ, P3 ;  /* 0x000000ff10107207 */ /* 0x020fe20001800000 */
[----:B------:R-:W-:Y:S01]  /*05e0*/  FMUL R9, R4, R9 ;  /* 0x0000000904097220 */ /* 0x000fe20000400000 */
[----:B------:R-:W-:Y:S02]  /*05f0*/  SEL R8, R17, RZ, P3 ;  /* 0x000000ff11087207 */ /* 0x000fe40001800000 */
[----:B------:R-:W-:-:S03]  /*0600*/  SEL R18, R18, RZ, P3 ;  /* 0x000000ff12127207 */ /* 0x000fc60001800000 */
[----:B------:R-:W-:Y:S02]  /*0610*/  FFMA R4, R5, R6, R8 ;  /* 0x0000000605047223 */ /* 0x000fe40000000008 */
[----:B------:R-:W-:-:S03]  /*0620*/  FFMA R18, R9, R16, R18 ;  /* 0x0000001009127223 */ /* 0x000fc60000000012 */
[----:B------:R-:W-:Y:S02]  /*0630*/  FSETP.GEU.AND P3, PT, R4, RZ, PT ;  /* 0x000000ff0400720b */ /* 0x000fe40003f6e000 */
[----:B------:R-:W-:Y:S01]  /*0640*/  FSETP.GEU.AND P4, PT, R18, RZ, PT ;  /* 0x000000ff1200720b */ /* 0x000fe20003f8e000 */
[----:B0-----:R-:W-:Y:S01]  /*0650*/  IMAD.WIDE R2, R0, 0x4, R2 ;  /* 0x0000000400027825 */ /* 0x001fe200078e0202 */
[----:B------:R-:W-:Y:S02]  /*0660*/  FSEL R4, R4, RZ, P3 ;  /* 0x000000ff04047208 */ /* 0x000fe40001800000 */
[----:B------:R-:W-:Y:S02]  /*0670*/  FSEL R5, R18, RZ, P4 ;  /* 0x000000ff12057208 */ /* 0x000fe40002000000 */
[----:B------:R-:W-:Y:S02]  /*0680*/  @P2 SEL R4, R20, RZ, P1 ;  /* 0x000000ff14042207 */ /* 0x000fe40000800000 */
[----:B------:R-:W-:Y:S01]  /*0690*/  @P2 SEL R5, R21, RZ, P1 ;  /* 0x000000ff15052207 */ /* 0x000fe20000800000 */
[----:B------:R-:W-:Y:S06]  /*06a0*/  @P0 EXIT ;  /* 0x000000000000094d */ /* 0x000fec0003800000 */
[----:B------:R-:W-:Y:S01]  /*06b0*/  STG.E.64 desc[UR4][R2.64], R4 ;  /* 0x0000000402007986 */ /* 0x000fe2000c101b04 */
[----:B------:R-:W-:Y:S05]  /*06c0*/  EXIT ;  /* 0x000000000000794d */ /* 0x000fea0003800000 */
.L_x_0:
[----:B------:R-:W-:-:S00]  /*06d0*/  BRA `(.L_x_0) ;  /* 0xfffffffc00fc7947 */ /* 0x000fc0000383ffff */
[----:B------:R-:W-:-:S00]  /*06e0*/  NOP ;  /* 0x0000000000007918 */ /* 0x000fc00000000000 */
        /* <DEDUP_REMOVED lines=9> */
.L_x_1:


//--------------------- .nv.global.init           --------------------------
	.section	.nv.global.init,"aw",@progbits
.nv.global.init:
	.type		_$_str,@object
	.size		_$_str,(_$_str_$_2 - _$_str)
_$_str:
        /*0000*/ 	.byte	0x5f, 0x5f, 0x43, 0x55, 0x44, 0x41, 0x5f, 0x46, 0x54, 0x5a, 0x00
	.type		_$_str_$_2,@object
	.size		_$_str_$_2,(.L_1 - _$_str_$_2)
_$_str_$_2:
        /*000b*/ 	.byte	0x5f, 0x5f, 0x43, 0x55, 0x44, 0x41, 0x5f, 0x50, 0x52, 0x45, 0x43, 0x5f, 0x53, 0x51, 0x52, 0x54
        /*001b*/ 	.byte	0x00
.L_1:


//--------------------- .nv.constant0.triton_poi_fused_cat_52 --------------------------
	.section	.nv.constant0.triton_poi_fused_cat_52,"a",@progbits
	.sectionflags	@""
	.align	4
.nv.constant0.triton_poi_fused_cat_52:
	.zero		588
